	.headerflags	@"EF_CUDA_TEXMODE_UNIFIED EF_CUDA_64BIT_ADDRESS EF_CUDA_ACCELERATORS EF_CUDA_SM90 EF_CUDA_VIRTUAL_SM(EF_CUDA_SM90)"
	.elftype	@"ET_EXEC"


//--------------------- .nv.info                  --------------------------
	.section	.nv.info,"",@"SHT_CUDA_INFO"
	.align	4


	//----- nvinfo : EIATTR_REGCOUNT
	.align		4
        /*0000*/ 	.byte	0x04, 0x2f
        /*0002*/ 	.short	(.L_3 - .L_2)
	.align		4
.L_2:
        /*0004*/ 	.word	index@(triton_poi_fused__native_batch_norm_legit_no_training_relu_14)
        /*0008*/ 	.word	0x00000022


	//----- nvinfo : EIATTR_MIN_STACK_SIZE
	.align		4
.L_3:
        /*000c*/ 	.byte	0x04, 0x12
        /*000e*/ 	.short	(.L_5 - .L_4)
	.align		4
.L_4:
        /*0010*/ 	.word	index@(triton_poi_fused__native_batch_norm_legit_no_training_relu_14)
        /*0014*/ 	.word	0x00000000


	//----- nvinfo : EIATTR_FRAME_SIZE
	.align		4
.L_5:
        /*0018*/ 	.byte	0x04, 0x11
        /*001a*/ 	.short	(.L_7 - .L_6)
	.align		4
.L_6:
        /*001c*/ 	.word	index@(triton_poi_fused__native_batch_norm_legit_no_training_relu_14)
        /*0020*/ 	.word	0x00000000


	//----- nvinfo : EIATTR_MIN_STACK_SIZE
	.align		4
.L_7:
        /*0024*/ 	.byte	0x04, 0x12
        /*0026*/ 	.short	(.L_9 - .L_8)
	.align		4
.L_8:
        /*0028*/ 	.word	index@(triton_poi_fused__native_batch_norm_legit_no_training_relu_14)
        /*002c*/ 	.word	0x00000000
.L_9:


//--------------------- .nv.info.triton_poi_fused__native_batch_norm_legit_no_training_relu_14 --------------------------
	.section	.nv.info.triton_poi_fused__native_batch_norm_legit_no_training_relu_14,"",@"SHT_CUDA_INFO"
	.sectionflags	@""
	.align	4


	//----- nvinfo : EIATTR_CUDA_API_VERSION
	.align		4
        /*0000*/ 	.byte	0x04, 0x37
        /*0002*/ 	.short	(.L_11 - .L_10)
.L_10:
        /*0004*/ 	.word	0x0000007c


	//----- nvinfo : EIATTR_KPARAM_INFO
	.align		4
.L_11:
        /*0008*/ 	.byte	0x04, 0x17
        /*000a*/ 	.short	(.L_13 - .L_12)
.L_12:
        /*000c*/ 	.word	0x00000000
        /*0010*/ 	.short	0x0006
        /*0012*/ 	.short	0x0030
        /*0014*/ 	.byte	0x00, 0xf0, 0x11, 0x00


	//----- nvinfo : EIATTR_KPARAM_INFO
	.align		4
.L_13:
        /*0018*/ 	.byte	0x04, 0x17
        /*001a*/ 	.short	(.L_15 - .L_14)
.L_14:
        /*001c*/ 	.word	0x00000000
        /*0020*/ 	.short	0x0005
        /*0022*/ 	.short	0x0028
        /*0024*/ 	.byte	0x00, 0xf4, 0x21, 0x00


	//----- nvinfo : EIATTR_KPARAM_INFO
	.align		4
.L_15:
        /*0028*/ 	.byte	0x04, 0x17
        /*002a*/ 	.short	(.L_17 - .L_16)
.L_16:
        /*002c*/ 	.word	0x00000000
        /*0030*/ 	.short	0x0004
        /*0032*/ 	.short	0x0020
        /*0034*/ 	.byte	0x00, 0xf4, 0x21, 0x00


	//----- nvinfo : EIATTR_KPARAM_INFO
	.align		4
.L_17:
        /*0038*/ 	.byte	0x04, 0x17
        /*003a*/ 	.short	(.L_19 - .L_18)
.L_18:
        /*003c*/ 	.word	0x00000000
        /*0040*/ 	.short	0x0003
        /*0042*/ 	.short	0x0018
        /*0044*/ 	.byte	0x00, 0xf4, 0x21, 0x00


	//----- nvinfo : EIATTR_KPARAM_INFO
	.align		4
.L_19:
        /*0048*/ 	.byte	0x04, 0x17
        /*004a*/ 	.short	(.L_21 - .L_20)
.L_20:
        /*004c*/ 	.word	0x00000000
        /*0050*/ 	.short	0x0002
        /*0052*/ 	.short	0x0010
        /*0054*/ 	.byte	0x00, 0xf4, 0x21, 0x00


	//----- nvinfo : EIATTR_KPARAM_INFO
	.align		4
.L_21:
        /*0058*/ 	.byte	0x04, 0x17
        /*005a*/ 	.short	(.L_23 - .L_22)
.L_22:
        /*005c*/ 	.word	0x00000000
        /*0060*/ 	.short	0x0001
        /*0062*/ 	.short	0x0008
        /*0064*/ 	.byte	0x00, 0xf4, 0x21, 0x00


	//----- nvinfo : EIATTR_KPARAM_INFO
	.align		4
.L_23:
        /*0068*/ 	.byte	0x04, 0x17
        /*006a*/ 	.short	(.L_25 - .L_24)
.L_24:
        /*006c*/ 	.word	0x00000000
        /*0070*/ 	.short	0x0000
        /*0072*/ 	.short	0x0000
        /*0074*/ 	.byte	0x00, 0xf4, 0x21, 0x00


	//----- nvinfo : EIATTR_SPARSE_MMA_MASK
	.align		4
.L_25:
        /*0078*/ 	.byte	0x03, 0x50
        /*007a*/ 	.short	0x0000


	//----- nvinfo : EIATTR_MAXREG_COUNT
	.align		4
        /*007c*/ 	.byte	0x03, 0x1b
        /*007e*/ 	.short	0x00ff


	//----- nvinfo : EIATTR_EXIT_INSTR_OFFSETS
	.align		4
        /*0080*/ 	.byte	0x04, 0x1c
        /*0082*/ 	.short	(.L_27 - .L_26)


	//   ....[0]....
.L_26:
        /*0084*/ 	.word	0x00000bc0


	//   ....[1]....
        /*0088*/ 	.word	0x00000be0


	//----- nvinfo : EIATTR_REQNTID
	.align		4
.L_27:
        /*008c*/ 	.byte	0x04, 0x10
        /*008e*/ 	.short	(.L_29 - .L_28)
.L_28:
        /*0090*/ 	.word	0x00000080
        /*0094*/ 	.word	0x00000001
        /*0098*/ 	.word	0x00000001


	//----- nvinfo : EIATTR_CBANK_PARAM_SIZE
	.align		4
.L_29:
        /*009c*/ 	.byte	0x03, 0x19
        /*009e*/ 	.short	0x0034


	//----- nvinfo : EIATTR_PARAM_CBANK
	.align		4
        /*00a0*/ 	.byte	0x04, 0x0a
        /*00a2*/ 	.short	(.L_31 - .L_30)
	.align		4
.L_30:
        /*00a4*/ 	.word	index@(.nv.constant0.triton_poi_fused__native_batch_norm_legit_no_training_relu_14)
        /*00a8*/ 	.short	0x0210
        /*00aa*/ 	.short	0x0034


	//----- nvinfo : EIATTR_SW_WAR
	.align		4
.L_31:
        /*00ac*/ 	.byte	0x04, 0x36
        /*00ae*/ 	.short	(.L_33 - .L_32)
.L_32:
        /*00b0*/ 	.word	0x00000008
.L_33:


//--------------------- .nv.callgraph             --------------------------
	.section	.nv.callgraph,"",@"SHT_CUDA_CALLGRAPH"
	.align	4
	.sectionentsize	8
	.align		4
        /*0000*/ 	.word	0x00000000
	.align		4
        /*0004*/ 	.word	0xffffffff
	.align		4
        /*0008*/ 	.word	0x00000000
	.align		4
        /*000c*/ 	.word	0xfffffffe
	.align		4
        /*0010*/ 	.word	0x00000000
	.align		4
        /*0014*/ 	.word	0xfffffffd
	.align		4
        /*0018*/ 	.word	0x00000000
	.align		4
        /*001c*/ 	.word	0xfffffffc


//--------------------- .nv.constant4             --------------------------
	.section	.nv.constant4,"a",@progbits
	.align	8
	.align		8
.nv.constant4:
        /*0000*/ 	.dword	_$_str
	.align		8
        /*0008*/ 	.dword	_$_str_$_2


//--------------------- .text.triton_poi_fused__native_batch_norm_legit_no_training_relu_14 --------------------------
	.section	.text.triton_poi_fused__native_batch_norm_legit_no_training_relu_14,"ax",@progbits
	.align	128
        .global         triton_poi_fused__native_batch_norm_legit_no_training_relu_14
        .type           triton_poi_fused__native_batch_norm_legit_no_training_relu_14,@function
        .size           triton_poi_fused__native_batch_norm_legit_no_training_relu_14,(.L_x_1 - triton_poi_fused__native_batch_norm_legit_no_training_relu_14)
        .other          triton_poi_fused__native_batch_norm_legit_no_training_relu_14,@"STO_CUDA_ENTRY STV_DEFAULT"
triton_poi_fused__native_batch_norm_legit_no_training_relu_14:
.text.triton_poi_fused__native_batch_norm_legit_no_training_relu_14:
[----:B------:R-:W0:Y:S01]  /*0000*/  LDC R1, c[0x0][0x28] ;  /* 0x00000a00ff017b82 */ /* 0x000e220000000800 */
[----:B------:R-:W1:Y:S01]  /*0010*/  S2R R0, SR_TID.X ;  /* 0x0000000000007919 */ /* 0x000e620000002100 */
[----:B------:R-:W-:-:S06]  /*0020*/  HFMA2.MMA R2, -RZ, RZ, 0, 0 ;  /* 0x00000000ff027435 */ /* 0x000fcc00000001ff */
[----:B------:R-:W2:Y:S01]  /*0030*/  LDC.64 R24, c[0x0][0x210] ;  /* 0x00008400ff187b82 */ /* 0x000ea20000000a00 */
[----:B------:R-:W-:Y:S01]  /*0040*/  CS2R R6, SRZ ;  /* 0x0000000000067805 */ /* 0x000fe2000001ff00 */
[----:B------:R-:W3:Y:S01]  /*0050*/  S2R R3, SR_CTAID.X ;  /* 0x0000000000037919 */ /* 0x000ee20000002500 */
[----:B------:R-:W-:Y:S02]  /*0060*/  CS2R R8, SRZ ;  /* 0x0000000000087805 */ /* 0x000fe4000001ff00 */
[----:B------:R-:W-:Y:S01]  /*0070*/  CS2R R10, SRZ ;  /* 0x00000000000a7805 */ /* 0x000fe2000001ff00 */
[----:B------:R-:W-:Y:S02]  /*0080*/  ULDC.64 UR4, c[0x0][0x208] ;  /* 0x0000820000047ab9 */ /* 0x000fe40000000a00 */
[----:B------:R-:W4:Y:S01]  /*0090*/  LDC.64 R20, c[0x0][0x218] ;  /* 0x00008600ff147b82 */ /* 0x000f220000000a00 */
[----:B------:R-:W-:-:S07]  /*00a0*/  MOV R14, RZ ;  /* 0x000000ff000e7202 */ /* 0x000fce0000000f00 */
[----:B------:R-:W5:Y:S01]  /*00b0*/  LDC.64 R26, c[0x0][0x220] ;  /* 0x00008800ff1a7b82 */ /* 0x000f620000000a00 */
[----:B------:R-:W-:Y:S02]  /*00c0*/  CS2R R22, SRZ ;  /* 0x0000000000167805 */ /* 0x000fe4000001ff00 */
[----:B------:R-:W-:-:S05]  /*00d0*/  CS2R R18, SRZ ;  /* 0x0000000000127805 */ /* 0x000fca000001ff00 */
[----:B------:R-:W5:Y:S01]  /*00e0*/  LDC.64 R30, c[0x0][0x230] ;  /* 0x00008c00ff1e7b82 */ /* 0x000f620000000a00 */
[----:B-1----:R-:W-:-:S04]  /*00f0*/  SHF.L.U32 R0, R0, 0x2, RZ ;  /* 0x0000000200007819 */ /* 0x002fc800000006ff */
[----:B------:R-:W-:-:S04]  /*0100*/  LOP3.LUT R0, R0, 0x1fc, RZ, 0xc0, !PT ;  /* 0x000001fc00007812 */ /* 0x000fc800078ec0ff */
[----:B---3--:R-:W-:-:S04]  /*0110*/  LEA R3, R3, R0, 0xa ;  /* 0x0000000003037211 */ /* 0x008fc800078e50ff */
[C---:B------:R-:W-:Y:S01]  /*0120*/  ISETP.GE.AND P1, PT, R3.reuse, 0x2d800, PT ;  /* 0x0002d8000300780c */ /* 0x040fe20003f26270 */
[----:B------:R-:W-:-:S04]  /*0130*/  IMAD.HI R0, R3, -0x4bf4bf4b, R2 ;  /* 0xb40b40b503007827 */ /* 0x000fc800078e0202 */
[----:B--2---:R-:W-:Y:S01]  /*0140*/  IMAD.WIDE R24, R3, 0x4, R24 ;  /* 0x0000000403187825 */ /* 0x004fe200078e0218 */
[----:B------:R-:W-:-:S04]  /*0150*/  SHF.R.U32.HI R5, RZ, 0x1f, R0 ;  /* 0x0000001fff057819 */ /* 0x000fc80000011600 */
[----:B------:R-:W-:Y:S02]  /*0160*/  LEA.HI.SX32 R2, R0, R5, 0x17 ;  /* 0x0000000500027211 */ /* 0x000fe400078fbaff */
[----:B------:R-:W-:Y:S01]  /*0170*/  CS2R R4, SRZ ;  /* 0x0000000000047805 */ /* 0x000fe2000001ff00 */
[----:B------:R-:W2:Y:S02]  /*0180*/  @!P1 LDG.E.128 R8, desc[UR4][R24.64] ;  /* 0x0000000418089981 */ /* 0x000ea4000c1e1d00 */
[----:B------:R-:W-:-:S04]  /*0190*/  IMAD R0, R2, -0x2d8, R3 ;  /* 0xfffffd2802007824 */ /* 0x000fc800078e0203 */
[----:B----4-:R-:W-:-:S05]  /*01a0*/  IMAD.WIDE R12, R0, 0x4, R20 ;  /* 0x00000004000c7825 */ /* 0x010fca00078e0214 */
[----:B------:R1:W2:Y:S01]  /*01b0*/  @!P1 LDG.E.EL.128 R4, desc[UR4][R12.64] ;  /* 0x000000040c049981 */ /* 0x0002a2000c2e1d00 */
[----:B------:R-:W-:-:S05]  /*01c0*/  IADD3 R15, R3, 0x200, RZ ;  /* 0x00000200030f7810 */ /* 0x000fca0007ffe0ff */
[----:B------:R-:W-:-:S05]  /*01d0*/  IMAD.HI R2, R15, -0x4bf4bf4b, R14 ;  /* 0xb40b40b50f027827 */ /* 0x000fca00078e020e */
[----:B------:R-:W-:-:S04]  /*01e0*/  SHF.R.U32.HI R17, RZ, 0x1f, R2 ;  /* 0x0000001fff117819 */ /* 0x000fc80000011602 */
[----:B------:R-:W-:Y:S02]  /*01f0*/  LEA.HI.SX32 R17, R2, R17, 0x17 ;  /* 0x0000001102117211 */ /* 0x000fe400078fbaff */
[----:B------:R-:W-:-:S03]  /*0200*/  ISETP.GE.AND P0, PT, R15, 0x2d800, PT ;  /* 0x0002d8000f00780c */ /* 0x000fc60003f06270 */
[----:B------:R-:W-:Y:S01]  /*0210*/  IMAD R2, R17, -0x2d8, R15 ;  /* 0xfffffd2811027824 */ /* 0x000fe200078e020f */
[----:B------:R-:W-:Y:S01]  /*0220*/  HFMA2.MMA R15, -RZ, RZ, 0, 0 ;  /* 0x00000000ff0f7435 */ /* 0x000fe200000001ff */
[----:B-1----:R-:W-:Y:S02]  /*0230*/  CS2R R12, SRZ ;  /* 0x00000000000c7805 */ /* 0x002fe4000001ff00 */
[----:B------:R-:W-:Y:S01]  /*0240*/  IMAD.WIDE R28, R2, 0x4, R20 ;  /* 0x00000004021c7825 */ /* 0x000fe200078e0214 */
[----:B------:R-:W-:-:S06]  /*0250*/  CS2R R20, SRZ ;  /* 0x0000000000147805 */ /* 0x000fcc000001ff00 */
[----:B------:R1:W3:Y:S02]  /*0260*/  @!P0 LDG.E.128 R20, desc[UR4][R24.64+0x800] ;  /* 0x0008000418148981 */ /* 0x0002e4000c1e1d00 */
[----:B-1----:R-:W-:Y:S02]  /*0270*/  CS2R R24, SRZ ;  /* 0x0000000000187805 */ /* 0x002fe4000001ff00 */
[----:B------:R-:W-:-:S06]  /*0280*/  CS2R R16, SRZ ;  /* 0x0000000000107805 */ /* 0x000fcc000001ff00 */
[----:B------:R-:W3:Y:S01]  /*0290*/  @!P0 LDG.E.EL.128 R16, desc[UR4][R28.64] ;  /* 0x000000041c108981 */ /* 0x000ee2000c2e1d00 */
[----:B--2---:R-:W-:Y:S01]  /*02a0*/  FADD R4, -R4, R8 ;  /* 0x0000000804047221 */ /* 0x004fe20000000100 */
[----:B------:R-:W-:Y:S01]  /*02b0*/  FADD R5, -R5, R9 ;  /* 0x0000000905057221 */ /* 0x000fe20000000100 */
[----:B-----5:R-:W-:-:S05]  /*02c0*/  IMAD.WIDE R8, R0, 0x4, R26 ;  /* 0x0000000400087825 */ /* 0x020fca00078e021a */
[----:B------:R1:W2:Y:S02]  /*02d0*/  @!P1 LDG.E.EL.128 R12, desc[UR4][R8.64] ;  /* 0x00000004080c9981 */ /* 0x0002a4000c2e1d00 */
[----:B-1----:R-:W-:Y:S01]  /*02e0*/  IMAD.WIDE R8, R2, 0x4, R26 ;  /* 0x0000000402087825 */ /* 0x002fe200078e021a */
[----:B------:R-:W-:-:S06]  /*02f0*/  CS2R R26, SRZ ;  /* 0x00000000001a7805 */ /* 0x000fcc000001ff00 */
[----:B------:R1:W4:Y:S01]  /*0300*/  @!P0 LDG.E.EL.128 R24, desc[UR4][R8.64] ;  /* 0x0000000408188981 */ /* 0x000322000c2e1d00 */
[----:B------:R-:W-:Y:S01]  /*0310*/  FADD R6, -R6, R10 ;  /* 0x0000000a06067221 */ /* 0x000fe20000000100 */
[----:B------:R-:W-:Y:S01]  /*0320*/  FADD R7, -R7, R11 ;  /* 0x0000000b07077221 */ /* 0x000fe20000000100 */
[----:B---3--:R-:W-:Y:S01]  /*0330*/  FADD R23, -R19, R23 ;  /* 0x0000001713177221 */ /* 0x008fe20000000100 */
[----:B------:R-:W-:Y:S01]  /*0340*/  FADD R17, -R17, R21 ;  /* 0x0000001511117221 */ /* 0x000fe20000000100 */
[----:B------:R-:W-:Y:S01]  /*0350*/  FADD R16, -R16, R20 ;  /* 0x0000001410107221 */ /* 0x000fe20000000100 */
[----:B------:R-:W-:Y:S01]  /*0360*/  FADD R18, -R18, R22 ;  /* 0x0000001612127221 */ /* 0x000fe20000000100 */
[----:B--2---:R-:W-:-:S04]  /*0370*/  FADD R28, R12, 9.9999997473787516356e-06 ;  /* 0x3727c5ac0c1c7421 */ /* 0x004fc80000000000 */
[----:B-1----:R-:W1:Y:S01]  /*0380*/  MUFU.SQRT R8, R28 ;  /* 0x0000001c00087308 */ /* 0x002e620000002000 */
[----:B------:R-:W-:Y:S01]  /*0390*/  FADD R29, R13, 9.9999997473787516356e-06 ;  /* 0x3727c5ac0d1d7421 */ /* 0x000fe20000000000 */
[----:B------:R-:W-:Y:S01]  /*03a0*/  FADD R10, R14, 9.9999997473787516356e-06 ;  /* 0x3727c5ac0e0a7421 */ /* 0x000fe20000000000 */
[----:B------:R-:W-:-:S05]  /*03b0*/  FADD R15, R15, 9.9999997473787516356e-06 ;  /* 0x3727c5ac0f0f7421 */ /* 0x000fca0000000000 */
[----:B------:R-:W2:Y:S08]  /*03c0*/  MUFU.SQRT R9, R29 ;  /* 0x0000001d00097308 */ /* 0x000eb00000002000 */
[----:B------:R-:W3:Y:S01]  /*03d0*/  MUFU.SQRT R10, R10 ;  /* 0x0000000a000a7308 */ /* 0x000ee20000002000 */
[C---:B-1----:R-:W-:Y:S02]  /*03e0*/  FSETP.GT.AND P4, PT, R8.reuse, 8.50705917302346158658e+37, PT ;  /* 0x7e8000000800780b */ /* 0x042fe40003f84000 */
[----:B------:R-:W-:-:S05]  /*03f0*/  FSETP.GEU.AND P2, PT, R8, 1.175494350822287508e-38, PT ;  /* 0x008000000800780b */ /* 0x000fca0003f4e000 */
[----:B------:R1:W5:Y:S01]  /*0400*/  MUFU.SQRT R12, R15 ;  /* 0x0000000f000c7308 */ /* 0x0003620000002000 */
[----:B----4-:R-:W-:Y:S01]  /*0410*/  FADD R25, R25, 9.9999997473787516356e-06 ;  /* 0x3727c5ac19197421 */ /* 0x010fe20000000000 */
[----:B--2---:R-:W-:Y:S01]  /*0420*/  FSETP.GT.AND P5, PT, R9, 8.50705917302346158658e+37, PT ;  /* 0x7e8000000900780b */ /* 0x004fe20003fa4000 */
[----:B------:R-:W-:Y:S01]  /*0430*/  FADD R24, R24, 9.9999997473787516356e-06 ;  /* 0x3727c5ac18187421 */ /* 0x000fe20000000000 */
[----:B------:R-:W-:Y:S01]  /*0440*/  FADD R26, R26, 9.9999997473787516356e-06 ;  /* 0x3727c5ac1a1a7421 */ /* 0x000fe20000000000 */
[----:B-1----:R-:W-:-:S03]  /*0450*/  MOV R15, 0x3e800000 ;  /* 0x3e800000000f7802 */ /* 0x002fc60000000f00 */
[----:B------:R1:W2:Y:S01]  /*0460*/  MUFU.SQRT R14, R25 ;  /* 0x00000019000e7308 */ /* 0x0002a20000002000 */
[----:B---3--:R-:W-:Y:S01]  /*0470*/  FSETP.GT.AND P3, PT, R10, 8.50705917302346158658e+37, PT ;  /* 0x7e8000000a00780b */ /* 0x008fe20003f64000 */
[----:B------:R-:W-:Y:S01]  /*0480*/  @P4 FMUL R8, R8, 0.25 ;  /* 0x3e80000008084820 */ /* 0x000fe20000400000 */
[----:B-1----:R-:W-:-:S05]  /*0490*/  FSEL R25, R15, 1, P4 ;  /* 0x3f8000000f197808 */ /* 0x002fca0002000000 */
[----:B------:R-:W1:Y:S01]  /*04a0*/  MUFU.SQRT R13, R24 ;  /* 0x00000018000d7308 */ /* 0x000e620000002000 */
[----:B------:R-:W-:Y:S01]  /*04b0*/  FSETP.GEU.AND P4, PT, R9, 1.175494350822287508e-38, PT ;  /* 0x008000000900780b */ /* 0x000fe20003f8e000 */
[----:B------:R-:W-:Y:S01]  /*04c0*/  @!P2 FMUL R8, R8, 16777216 ;  /* 0x4b8000000808a820 */ /* 0x000fe20000400000 */
[----:B-----5:R-:W-:-:S05]  /*04d0*/  FSETP.GT.AND P6, PT, R12, 8.50705917302346158658e+37, PT ;  /* 0x7e8000000c00780b */ /* 0x020fca0003fc4000 */
[----:B------:R-:W3:Y:S01]  /*04e0*/  MUFU.SQRT R11, R26 ;  /* 0x0000001a000b7308 */ /* 0x000ee20000002000 */
[----:B------:R-:W-:Y:S01]  /*04f0*/  @P5 FMUL R9, R9, 0.25 ;  /* 0x3e80000009095820 */ /* 0x000fe20000400000 */
[----:B------:R-:W-:Y:S01]  /*0500*/  FADD R27, R27, 9.9999997473787516356e-06 ;  /* 0x3727c5ac1b1b7421 */ /* 0x000fe20000000000 */
[----:B------:R-:W-:-:S05]  /*0510*/  FSEL R19, R15, 1, P3 ;  /* 0x3f8000000f137808 */ /* 0x000fca0001800000 */
[----:B------:R4:W5:Y:S01]  /*0520*/  MUFU.RCP R24, R8 ;  /* 0x0000000800187308 */ /* 0x0009620000001000 */
[----:B------:R-:W-:Y:S01]  /*0530*/  @!P4 FMUL R9, R9, 16777216 ;  /* 0x4b8000000909c820 */ /* 0x000fe20000400000 */
[----:B------:R-:W-:Y:S01]  /*0540*/  @!P2 FMUL R25, R25, 16777216 ;  /* 0x4b8000001919a820 */ /* 0x000fe20000400000 */
[----:B----4-:R-:W-:Y:S02]  /*0550*/  FSEL R8, R15, 1, P5 ;  /* 0x3f8000000f087808 */ /* 0x010fe40002800000 */
[C---:B------:R-:W-:Y:S01]  /*0560*/  FSETP.GEU.AND P5, PT, R10.reuse, 1.175494350822287508e-38, PT ;  /* 0x008000000a00780b */ /* 0x040fe20003fae000 */
[----:B------:R-:W-:Y:S01]  /*0570*/  @P3 FMUL R10, R10, 0.25 ;  /* 0x3e8000000a0a3820 */ /* 0x000fe20000400000 */
[----:B------:R-:W-:Y:S01]  /*0580*/  FSETP.GEU.AND P3, PT, R12, 1.175494350822287508e-38, PT ;  /* 0x008000000c00780b */ /* 0x000fe20003f6e000 */
[----:B------:R-:W4:Y:S01]  /*0590*/  MUFU.SQRT R21, R27 ;  /* 0x0000001b00157308 */ /* 0x000f220000002000 */
[----:B------:R-:W-:Y:S01]  /*05a0*/  @!P4 FMUL R8, R8, 16777216 ;  /* 0x4b8000000808c820 */ /* 0x000fe20000400000 */
[----:B--2---:R-:W-:Y:S01]  /*05b0*/  FSETP.GT.AND P4, PT, R14, 8.50705917302346158658e+37, PT ;  /* 0x7e8000000e00780b */ /* 0x004fe20003f84000 */
[----:B------:R-:W-:Y:S01]  /*05c0*/  @P6 FMUL R12, R12, 0.25 ;  /* 0x3e8000000c0c6820 */ /* 0x000fe20000400000 */
[----:B-1----:R-:W-:-:S02]  /*05d0*/  FSETP.GT.AND P2, PT, R13, 8.50705917302346158658e+37, PT ;  /* 0x7e8000000d00780b */ /* 0x002fc40003f44000 */
[----:B------:R-:W-:Y:S02]  /*05e0*/  FSEL R20, R15, 1, P6 ;  /* 0x3f8000000f147808 */ /* 0x000fe40003000000 */
[----:B---3--:R-:W-:Y:S01]  /*05f0*/  FSETP.GT.AND P6, PT, R11, 8.50705917302346158658e+37, PT ;  /* 0x7e8000000b00780b */ /* 0x008fe20003fc4000 */
[----:B-----5:R-:W-:Y:S01]  /*0600*/  FMUL R24, R24, R25 ;  /* 0x0000001918187220 */ /* 0x020fe20000400000 */
[----:B------:R-:W-:Y:S02]  /*0610*/  @!P5 FMUL R10, R10, 16777216 ;  /* 0x4b8000000a0ad820 */ /* 0x000fe40000400000 */
[----:B------:R-:W-:Y:S01]  /*0620*/  @!P3 FMUL R12, R12, 16777216 ;  /* 0x4b8000000c0cb820 */ /* 0x000fe20000400000 */
[----:B------:R-:W-:Y:S01]  /*0630*/  @!P3 FMUL R20, R20, 16777216 ;  /* 0x4b8000001414b820 */ /* 0x000fe20000400000 */
[C---:B------:R-:W-:Y:S01]  /*0640*/  FSETP.GEU.AND P3, PT, R14.reuse, 1.175494350822287508e-38, PT ;  /* 0x008000000e00780b */ /* 0x040fe20003f6e000 */
[----:B------:R-:W-:Y:S01]  /*0650*/  @!P5 FMUL R19, R19, 16777216 ;  /* 0x4b8000001313d820 */ /* 0x000fe20000400000 */
[----:B------:R-:W-:Y:S01]  /*0660*/  @P4 FMUL R14, R14, 0.25 ;  /* 0x3e8000000e0e4820 */ /* 0x000fe20000400000 */
[----:B------:R-:W-:-:S02]  /*0670*/  FSEL R26, R15, 1, P4 ;  /* 0x3f8000000f1a7808 */ /* 0x000fc40002000000 */
[C---:B------:R-:W-:Y:S01]  /*0680*/  FSETP.GEU.AND P5, PT, R13.reuse, 1.175494350822287508e-38, PT ;  /* 0x008000000d00780b */ /* 0x040fe20003fae000 */
[----:B------:R-:W-:Y:S01]  /*0690*/  @P2 FMUL R13, R13, 0.25 ;  /* 0x3e8000000d0d2820 */ /* 0x000fe20000400000 */
[----:B----4-:R-:W-:Y:S02]  /*06a0*/  FSETP.GT.AND P4, PT, R21, 8.50705917302346158658e+37, PT ;  /* 0x7e8000001500780b */ /* 0x010fe40003f84000 */
[----:B------:R-:W-:Y:S02]  /*06b0*/  FSEL R25, R15, 1, P2 ;  /* 0x3f8000000f197808 */ /* 0x000fe40001000000 */
[C---:B------:R-:W-:Y:S01]  /*06c0*/  FSETP.GEU.AND P2, PT, R11.reuse, 1.175494350822287508e-38, PT ;  /* 0x008000000b00780b */ /* 0x040fe20003f4e000 */
[----:B------:R-:W-:Y:S01]  /*06d0*/  @P6 FMUL R11, R11, 0.25 ;  /* 0x3e8000000b0b6820 */ /* 0x000fe20000400000 */
[----:B------:R-:W-:Y:S02]  /*06e0*/  FSEL R27, R15, 1, P6 ;  /* 0x3f8000000f1b7808 */ /* 0x000fe40003000000 */
[C---:B------:R-:W-:Y:S01]  /*06f0*/  FSETP.GEU.AND P6, PT, R21.reuse, 1.175494350822287508e-38, PT ;  /* 0x008000001500780b */ /* 0x040fe20003fce000 */
[----:B------:R-:W1:Y:S04]  /*0700*/  MUFU.RCP R9, R9 ;  /* 0x0000000900097308 */ /* 0x000e680000001000 */
[----:B------:R-:W-:-:S04]  /*0710*/  @P4 FMUL R21, R21, 0.25 ;  /* 0x3e80000015154820 */ /* 0x000fc80000400000 */
[----:B------:R-:W2:Y:S04]  /*0720*/  MUFU.RCP R22, R10 ;  /* 0x0000000a00167308 */ /* 0x000ea80000001000 */
[----:B------:R-:W-:-:S04]  /*0730*/  @!P6 FMUL R21, R21, 16777216 ;  /* 0x4b8000001515e820 */ /* 0x000fc80000400000 */
[----:B------:R1:W-:Y:S01]  /*0740*/  MUFU.RCP R10, R21 ;  /* 0x00000015000a7308 */ /* 0x0003e20000001000 */
[----:B------:R-:W-:Y:S01]  /*0750*/  @!P2 FMUL R11, R11, 16777216 ;  /* 0x4b8000000b0ba820 */ /* 0x000fe20000400000 */
[----:B-1----:R-:W-:Y:S02]  /*0760*/  FMUL R21, R9, R8 ;  /* 0x0000000809157220 */ /* 0x002fe40000400000 */
[----:B------:R-:W1:Y:S04]  /*0770*/  LDC.64 R8, c[0x0][0x228] ;  /* 0x00008a00ff087b82 */ /* 0x000e680000000a00 */
[----:B------:R-:W3:Y:S01]  /*0780*/  MUFU.RCP R29, R12 ;  /* 0x0000000c001d7308 */ /* 0x000ee20000001000 */
[----:B------:R-:W-:Y:S01]  /*0790*/  @!P3 FMUL R14, R14, 16777216 ;  /* 0x4b8000000e0eb820 */ /* 0x000fe20000400000 */
[----:B------:R-:W-:-:S06]  /*07a0*/  FSEL R15, R15, 1, P4 ;  /* 0x3f8000000f0f7808 */ /* 0x000fcc0002000000 */
[----:B------:R-:W4:Y:S01]  /*07b0*/  MUFU.RCP R11, R11 ;  /* 0x0000000b000b7308 */ /* 0x000f220000001000 */
[----:B------:R-:W-:Y:S01]  /*07c0*/  @!P6 FMUL R15, R15, 16777216 ;  /* 0x4b8000000f0fe820 */ /* 0x000fe20000400000 */
[----:B--2---:R-:W-:Y:S01]  /*07d0*/  FMUL R19, R22, R19 ;  /* 0x0000001316137220 */ /* 0x004fe20000400000 */
[----:B------:R-:W-:-:S05]  /*07e0*/  @!P2 FMUL R27, R27, 16777216 ;  /* 0x4b8000001b1ba820 */ /* 0x000fca0000400000 */
[----:B------:R-:W2:Y:S01]  /*07f0*/  MUFU.RCP R14, R14 ;  /* 0x0000000e000e7308 */ /* 0x000ea20000001000 */
[----:B---3--:R-:W-:Y:S01]  /*0800*/  FMUL R20, R29, R20 ;  /* 0x000000141d147220 */ /* 0x008fe20000400000 */
[----:B------:R-:W-:Y:S01]  /*0810*/  FMUL R10, R10, R15 ;  /* 0x0000000f0a0a7220 */ /* 0x000fe20000400000 */
[----:B------:R-:W-:Y:S01]  /*0820*/  FMUL R12, R19, R6 ;  /* 0x00000006130c7220 */ /* 0x000fe20000400000 */
[----:B------:R-:W-:Y:S01]  /*0830*/  FMUL R19, R21, R5 ;  /* 0x0000000515137220 */ /* 0x000fe20000400000 */
[----:B------:R-:W-:Y:S01]  /*0840*/  FMUL R20, R20, R7 ;  /* 0x0000000714147220 */ /* 0x000fe20000400000 */
[----:B------:R-:W-:Y:S01]  /*0850*/  FMUL R24, R24, R4 ;  /* 0x0000000418187220 */ /* 0x000fe20000400000 */
[----:B----4-:R-:W-:Y:S01]  /*0860*/  FMUL R27, R11, R27 ;  /* 0x0000001b0b1b7220 */ /* 0x010fe20000400000 */
[----:B------:R-:W-:Y:S01]  /*0870*/  FMUL R28, R10, R23 ;  /* 0x000000170a1c7220 */ /* 0x000fe20000400000 */
[----:B------:R-:W-:Y:S02]  /*0880*/  CS2R R4, SRZ ;  /* 0x0000000000047805 */ /* 0x000fe4000001ff00 */
[----:B------:R-:W-:Y:S01]  /*0890*/  CS2R R6, SRZ ;  /* 0x0000000000067805 */ /* 0x000fe2000001ff00 */
[----:B-1----:R-:W-:-:S04]  /*08a0*/  IMAD.WIDE R10, R0, 0x4, R8 ;  /* 0x00000004000a7825 */ /* 0x002fc800078e0208 */
[----:B------:R-:W-:Y:S01]  /*08b0*/  @!P3 FMUL R26, R26, 16777216 ;  /* 0x4b8000001a1ab820 */ /* 0x000fe20000400000 */
[----:B------:R-:W-:Y:S01]  /*08c0*/  IMAD.WIDE R22, R2, 0x4, R8 ;  /* 0x0000000402167825 */ /* 0x000fe200078e0208 */
[----:B------:R1:W3:Y:S03]  /*08d0*/  @!P1 LDG.E.EL.128 R4, desc[UR4][R10.64] ;  /* 0x000000040a049981 */ /* 0x0002e6000c2e1d00 */
[----:B--2---:R-:W-:Y:S01]  /*08e0*/  FMUL R26, R14, R26 ;  /* 0x0000001a0e1a7220 */ /* 0x004fe20000400000 */
[----:B------:R-:W-:Y:S01]  /*08f0*/  CS2R R8, SRZ ;  /* 0x0000000000087805 */ /* 0x000fe2000001ff00 */
[----:B0-----:R-:W-:Y:S01]  /*0900*/  IMAD.WIDE R14, R0, 0x4, R30 ;  /* 0x00000004000e7825 */ /* 0x001fe200078e021e */
[----:B-1----:R-:W-:-:S06]  /*0910*/  CS2R R10, SRZ ;  /* 0x00000000000a7805 */ /* 0x002fcc000001ff00 */
[----:B------:R0:W3:Y:S01]  /*0920*/  @!P1 LDG.E.EL.128 R8, desc[UR4][R14.64] ;  /* 0x000000040e089981 */ /* 0x0000e2000c2e1d00 */
[----:B------:R-:W-:-:S06]  /*0930*/  @!P5 FMUL R13, R13, 16777216 ;  /* 0x4b8000000d0dd820 */ /* 0x000fcc0000400000 */
[----:B------:R-:W1:Y:S01]  /*0940*/  MUFU.RCP R13, R13 ;  /* 0x0000000d000d7308 */ /* 0x000e620000001000 */
[----:B------:R-:W-:Y:S01]  /*0950*/  @!P5 FMUL R25, R25, 16777216 ;  /* 0x4b8000001919d820 */ /* 0x000fe20000400000 */
[----:B0-----:R-:W-:Y:S01]  /*0960*/  CS2R R14, SRZ ;  /* 0x00000000000e7805 */ /* 0x001fe2000001ff00 */
[----:B------:R-:W-:-:S04]  /*0970*/  IMAD.WIDE R30, R2, 0x4, R30 ;  /* 0x00000004021e7825 */ /* 0x000fc800078e021e */
[----:B-1----:R-:W-:Y:S01]  /*0980*/  FMUL R25, R13, R25 ;  /* 0x000000190d197220 */ /* 0x002fe20000400000 */
[----:B---3--:R-:W-:Y:S01]  /*0990*/  FFMA R6, R12, R6, R10 ;  /* 0x000000060c067223 */ /* 0x008fe2000000000a */
[----:B------:R-:W-:Y:S01]  /*09a0*/  CS2R R12, SRZ ;  /* 0x00000000000c7805 */ /* 0x000fe2000001ff00 */
[----:B------:R-:W-:Y:S01]  /*09b0*/  FFMA R7, R20, R7, R11 ;  /* 0x0000000714077223 */ /* 0x000fe2000000000b */
[----:B------:R-:W-:Y:S01]  /*09c0*/  CS2R R20, SRZ ;  /* 0x0000000000147805 */ /* 0x000fe2000001ff00 */
[----:B------:R-:W0:Y:S03]  /*09d0*/  LDC.64 R10, c[0x0][0x238] ;  /* 0x00008e00ff0a7b82 */ /* 0x000e260000000a00 */
[----:B------:R1:W2:Y:S02]  /*09e0*/  @!P0 LDG.E.EL.128 R12, desc[UR4][R22.64] ;  /* 0x00000004160c8981 */ /* 0x0002a4000c2e1d00 */
[----:B-1----:R-:W-:-:S06]  /*09f0*/  CS2R R22, SRZ ;  /* 0x0000000000167805 */ /* 0x002fcc000001ff00 */
[----:B------:R-:W2:Y:S01]  /*0a00*/  @!P0 LDG.E.EL.128 R20, desc[UR4][R30.64] ;  /* 0x000000041e148981 */ /* 0x000ea2000c2e1d00 */
[----:B------:R-:W-:Y:S01]  /*0a10*/  FFMA R5, R19, R5, R9 ;  /* 0x0000000513057223 */ /* 0x000fe20000000009 */
[----:B------:R-:W-:Y:S01]  /*0a20*/  FFMA R4, R24, R4, R8 ;  /* 0x0000000418047223 */ /* 0x000fe20000000008 */
[----:B------:R-:W-:Y:S01]  /*0a30*/  FSETP.GEU.AND P2, PT, R7, RZ, PT ;  /* 0x000000ff0700720b */ /* 0x000fe20003f4e000 */
[----:B------:R-:W-:Y:S01]  /*0a40*/  FMUL R27, R27, R18 ;  /* 0x000000121b1b7220 */ /* 0x000fe20000400000 */
[----:B------:R-:W-:Y:S01]  /*0a50*/  FSETP.GEU.AND P3, PT, R6, RZ, PT ;  /* 0x000000ff0600720b */ /* 0x000fe20003f6e000 */
[----:B------:R-:W-:Y:S01]  /*0a60*/  FMUL R26, R26, R17 ;  /* 0x000000111a1a7220 */ /* 0x000fe20000400000 */
[----:B------:R-:W-:Y:S01]  /*0a70*/  FSETP.GEU.AND P4, PT, R5, RZ, PT ;  /* 0x000000ff0500720b */ /* 0x000fe20003f8e000 */
[----:B------:R-:W-:Y:S01]  /*0a80*/  FMUL R25, R25, R16 ;  /* 0x0000001019197220 */ /* 0x000fe20000400000 */
[----:B------:R-:W-:Y:S01]  /*0a90*/  FSETP.GEU.AND P5, PT, R4, RZ, PT ;  /* 0x000000ff0400720b */ /* 0x000fe20003fae000 */
[----:B0-----:R-:W-:Y:S01]  /*0aa0*/  IMAD.WIDE R10, R3, 0x4, R10 ;  /* 0x00000004030a7825 */ /* 0x001fe200078e020a */
[----:B------:R-:W-:-:S02]  /*0ab0*/  SEL R7, R7, RZ, P2 ;  /* 0x000000ff07077207 */ /* 0x000fc40001000000 */
[----:B------:R-:W-:Y:S02]  /*0ac0*/  SEL R6, R6, RZ, P3 ;  /* 0x000000ff06067207 */ /* 0x000fe40001800000 */
[----:B------:R-:W-:Y:S02]  /*0ad0*/  SEL R5, R5, RZ, P4 ;  /* 0x000000ff05057207 */ /* 0x000fe40002000000 */
[----:B------:R-:W-:-:S05]  /*0ae0*/  SEL R4, R4, RZ, P5 ;  /* 0x000000ff04047207 */ /* 0x000fca0002800000 */
[----:B------:R0:W-:Y:S01]  /*0af0*/  @!P1 STG.E.128 desc[UR4][R10.64], R4 ;  /* 0x000000040a009986 */ /* 0x0001e2000c101d04 */
[----:B--2---:R-:W-:Y:S01]  /*0b00*/  FFMA R15, R28, R15, R23 ;  /* 0x0000000f1c0f7223 */ /* 0x004fe20000000017 */
[----:B------:R-:W-:Y:S01]  /*0b10*/  FFMA R14, R27, R14, R22 ;  /* 0x0000000e1b0e7223 */ /* 0x000fe20000000016 */
[----:B------:R-:W-:Y:S01]  /*0b20*/  FFMA R13, R26, R13, R21 ;  /* 0x0000000d1a0d7223 */ /* 0x000fe20000000015 */
[----:B------:R-:W-:Y:S02]  /*0b30*/  FFMA R12, R25, R12, R20 ;  /* 0x0000000c190c7223 */ /* 0x000fe40000000014 */
[----:B------:R-:W-:Y:S02]  /*0b40*/  FSETP.GEU.AND P1, PT, R15, RZ, PT ;  /* 0x000000ff0f00720b */ /* 0x000fe40003f2e000 */
[----:B------:R-:W-:Y:S02]  /*0b50*/  FSETP.GEU.AND P2, PT, R14, RZ, PT ;  /* 0x000000ff0e00720b */ /* 0x000fe40003f4e000 */
[----:B------:R-:W-:-:S02]  /*0b60*/  FSETP.GEU.AND P3, PT, R13, RZ, PT ;  /* 0x000000ff0d00720b */ /* 0x000fc40003f6e000 */
[----:B------:R-:W-:Y:S02]  /*0b70*/  FSETP.GEU.AND P4, PT, R12, RZ, PT ;  /* 0x000000ff0c00720b */ /* 0x000fe40003f8e000 */
[----:B------:R-:W-:Y:S02]  /*0b80*/  SEL R15, R15, RZ, P1 ;  /* 0x000000ff0f0f7207 */ /* 0x000fe40000800000 */
[----:B------:R-:W-:Y:S02]  /*0b90*/  SEL R14, R14, RZ, P2 ;  /* 0x000000ff0e0e7207 */ /* 0x000fe40001000000 */
[----:B------:R-:W-:Y:S02]  /*0ba0*/  SEL R13, R13, RZ, P3 ;  /* 0x000000ff0d0d7207 */ /* 0x000fe40001800000 */
[----:B------:R-:W-:Y:S01]  /*0bb0*/  SEL R12, R12, RZ, P4 ;  /* 0x000000ff0c0c7207 */ /* 0x000fe20002000000 */
[----:B0-----:R-:W-:Y:S06]  /*0bc0*/  @P0 EXIT ;  /* 0x000000000000094d */ /* 0x001fec0003800000 */
[----:B------:R-:W-:Y:S01]  /*0bd0*/  STG.E.128 desc[UR4][R10.64+0x800], R12 ;  /* 0x0008000c0a007986 */ /* 0x000fe2000c101d04 */
[----:B------:R-:W-:Y:S05]  /*0be0*/  EXIT ;  /* 0x000000000000794d */ /* 0x000fea0003800000 */
.L_x_0:
[----:B------:R-:W-:-:S00]  /*0bf0*/  BRA `(.L_x_0) ;  /* 0xfffffffc00fc7947 */ /* 0x000fc0000383ffff */
[----:B------:R-:W-:-:S00]  /*0c00*/  NOP ;  /* 0x0000000000007918 */ /* 0x000fc00000000000 */
[----:B------:R-:W-:-:S00]  /*0c10*/  NOP ;  /* 0x0000000000007918 */ /* 0x000fc00000000000 */
[----:B------:R-:W-:-:S00]  /*0c20*/  NOP ;  /* 0x0000000000007918 */ /* 0x000fc00000000000 */
[----:B------:R-:W-:-:S00]  /*0c30*/  NOP ;  /* 0x0000000000007918 */ /* 0x000fc00000000000 */
[----:B------:R-:W-:-:S00]  /*0c40*/  NOP ;  /* 0x0000000000007918 */ /* 0x000fc00000000000 */
[----:B------:R-:W-:-:S00]  /*0c50*/  NOP ;  /* 0x0000000000007918 */ /* 0x000fc00000000000 */
[----:B------:R-:W-:-:S00]  /*0c60*/  NOP ;  /* 0x0000000000007918 */ /* 0x000fc00000000000 */
[----:B------:R-:W-:-:S00]  /*0c70*/  NOP ;  /* 0x0000000000007918 */ /* 0x000fc00000000000 */
.L_x_1:


//--------------------- .nv.global.init           --------------------------
	.section	.nv.global.init,"aw",@progbits
.nv.global.init:
	.type		_$_str,@object
	.size		_$_str,(_$_str_$_2 - _$_str)
_$_str:
        /*0000*/ 	.byte	0x5f, 0x5f, 0x43, 0x55, 0x44, 0x41, 0x5f, 0x46, 0x54, 0x5a, 0x00
	.type		_$_str_$_2,@object
	.size		_$_str_$_2,(.L_1 - _$_str_$_2)
_$_str_$_2:
        /*000b*/ 	.byte	0x5f, 0x5f, 0x43, 0x55, 0x44, 0x41, 0x5f, 0x50, 0x52, 0x45, 0x43, 0x5f, 0x53, 0x51, 0x52, 0x54
        /*001b*/ 	.byte	0x00
.L_1:


//--------------------- .nv.constant0.triton_poi_fused__native_batch_norm_legit_no_training_relu_14 --------------------------
	.section	.nv.constant0.triton_poi_fused__native_batch_norm_legit_no_training_relu_14,"a",@progbits
	.sectionflags	@""
	.align	4
.nv.constant0.triton_poi_fused__native_batch_norm_legit_no_training_relu_14:
	.zero		580
